//
// Generated by NVIDIA NVVM Compiler
//
// Compiler Build ID: CL-36424714
// Cuda compilation tools, release 13.0, V13.0.88
// Based on NVVM 20.0.0
//

.version 9.0
.target sm_100
.address_size 64

	// .globl	_Z10helloWorldv
.extern .func  (.param .b32 func_retval0) vprintf
(
	.param .b64 vprintf_param_0,
	.param .b64 vprintf_param_1
)
;
.global .align 1 .b8 $str[13] = {104, 101, 108, 108, 111, 32, 119, 111, 114, 108, 100, 10};

.visible .entry _Z10helloWorldv()
{
	.reg .b32 	%r<3>;
	.reg .b64 	%rd<3>;

	mov.u64 	%rd1, $str;
	cvta.global.u64 	%rd2, %rd1;
	{ // callseq 0, 0
	.param .b64 param0;
	st.param.b64 	[param0], %rd2;
	.param .b64 param1;
	st.param.b64 	[param1], 0;
	.param .b32 retval0;
	call.uni (retval0), 
	vprintf, 
	(
	param0, 
	param1
	);
	ld.param.b32 	%r1, [retval0];
	} // callseq 0
	ret;

}


// ===== COMPILED SASS (sm_100) =====

	.target	sm_100

	.elftype	@"ET_EXEC"


//--------------------- .note.nv.tkinfo           --------------------------
	.section	.note.nv.tkinfo,"",@"SHT_NOTE"
	.sectionflags	@"SHF_NOTE_NV_TKINFO"
	.tkinfo
        /*0018*/ 	.word	0x00000002
        /*0030*/ 	.string	""
        /*0030*/ 	.string	"ptxas"
        /*0030*/ 	.string	"Cuda compilation tools, release 13.0, V13.0.88"
        /*0030*/ 	.string	"Build cuda_13.0.r13.0/compiler.36424714_0"
        /*0030*/ 	.string	"-arch sm_100 -m 64 "



//--------------------- .note.nv.cuinfo           --------------------------
	.section	.note.nv.cuinfo,"",@"SHT_NOTE"
	.sectionflags	@"SHF_NOTE_NV_CUINFO"
        /*0018*/ 	.short	0x0002
        /*001a*/ 	.short	0x0064
        /*001c*/ 	.short	0x0082
	.zero		2


//--------------------- .nv.info                  --------------------------
	.section	.nv.info,"",@"SHT_CUDA_INFO"
	.align	4


	//----- nvinfo : EIATTR_REGCOUNT
	.align		4
        /*0000*/ 	.byte	0x04, 0x2f
        /*0002*/ 	.short	(.L_2 - .L_1)
	.align		4
.L_1:
        /*0004*/ 	.word	index@(_Z10helloWorldv)
        /*0008*/ 	.word	0x00000018


	//----- nvinfo : EIATTR_FRAME_SIZE
	.align		4
.L_2:
        /*000c*/ 	.byte	0x04, 0x11
        /*000e*/ 	.short	(.L_4 - .L_3)
	.align		4
.L_3:
        /*0010*/ 	.word	index@(_Z10helloWorldv)
        /*0014*/ 	.word	0x00000000


	//----- nvinfo : EIATTR_MIN_STACK_SIZE
	.align		4
.L_4:
        /*0018*/ 	.byte	0x04, 0x12
        /*001a*/ 	.short	(.L_6 - .L_5)
	.align		4
.L_5:
        /*001c*/ 	.word	index@(_Z10helloWorldv)
        /*0020*/ 	.word	0x00000000
.L_6:


//--------------------- .nv.compat                --------------------------
	.section	.nv.compat,"",@"SHT_CUDA_COMPAT_INFO"
	.align	4
        /*0000*/ 	.byte	0x02, 0x09, 0x00, 0x00, 0x02, 0x02, 0x01, 0x00, 0x02, 0x05, 0x05, 0x00, 0x03, 0x07, 0x01, 0x01
        /*0010*/ 	.byte	0x02, 0x03, 0x00, 0x00, 0x02, 0x06, 0x01, 0x00, 0x04, 0x0b, 0x08, 0x00, 0x09, 0x00, 0x00, 0x00
        /*0020*/ 	.byte	0x00, 0x00, 0x00, 0x00


//--------------------- .nv.info._Z10helloWorldv  --------------------------
	.section	.nv.info._Z10helloWorldv,"",@"SHT_CUDA_INFO"
	.sectionflags	@""
	.align	4


	//----- nvinfo : EIATTR_CUDA_API_VERSION
	.align		4
        /*0000*/ 	.byte	0x04, 0x37
        /*0002*/ 	.short	(.L_8 - .L_7)
.L_7:
        /*0004*/ 	.word	0x00000082


	//----- nvinfo : EIATTR_SPARSE_MMA_MASK
	.align		4
.L_8:
        /*0008*/ 	.byte	0x03, 0x50
        /*000a*/ 	.short	0x0000


	//----- nvinfo : EIATTR_MAXREG_COUNT
	.align		4
        /*000c*/ 	.byte	0x03, 0x1b
        /*000e*/ 	.short	0x00ff


	//----- nvinfo : EIATTR_EXTERNS
	.align		4
        /*0010*/ 	.byte	0x04, 0x0f
        /*0012*/ 	.short	(.L_10 - .L_9)


	//   ....[0]....
	.align		4
.L_9:
        /*0014*/ 	.word	index@(vprintf)


	//----- nvinfo : EIATTR_MERCURY_ISA_VERSION
	.align		4
.L_10:
        /*0018*/ 	.byte	0x03, 0x5f
        /*001a*/ 	.short	0x0101


	//----- nvinfo : EIATTR_VRC_CTA_INIT_COUNT
	.align		4
        /*001c*/ 	.byte	0x02, 0x4a
	.zero		1
	.zero		1


	//----- nvinfo : EIATTR_SYSCALL_OFFSETS
	.align		4
        /*0020*/ 	.byte	0x04, 0x46
        /*0022*/ 	.short	(.L_12 - .L_11)


	//   ....[0]....
.L_11:
        /*0024*/ 	.word	0x00000080


	//----- nvinfo : EIATTR_EXIT_INSTR_OFFSETS
	.align		4
.L_12:
        /*0028*/ 	.byte	0x04, 0x1c
        /*002a*/ 	.short	(.L_14 - .L_13)


	//   ....[0]....
.L_13:
        /*002c*/ 	.word	0x00000090


	//----- nvinfo : EIATTR_SW_WAR
	.align		4
.L_14:
        /*0030*/ 	.byte	0x04, 0x36
        /*0032*/ 	.short	(.L_16 - .L_15)
.L_15:
        /*0034*/ 	.word	0x00000008
.L_16:


//--------------------- .nv.callgraph             --------------------------
	.section	.nv.callgraph,"",@"SHT_CUDA_CALLGRAPH"
	.align	4
	.sectionentsize	8
	.align		4
        /*0000*/ 	.word	0x00000000
	.align		4
        /*0004*/ 	.word	0xffffffff
	.align		4
        /*0008*/ 	.word	index@(_Z10helloWorldv)
	.align		4
        /*000c*/ 	.word	index@(vprintf)
	.align		4
        /*0010*/ 	.word	0x00000000
	.align		4
        /*0014*/ 	.word	0xfffffffe
	.align		4
        /*0018*/ 	.word	0x00000000
	.align		4
        /*001c*/ 	.word	0xfffffffd
	.align		4
        /*0020*/ 	.word	0x00000000
	.align		4
        /*0024*/ 	.word	0xfffffffc


//--------------------- .nv.constant4             --------------------------
	.section	.nv.constant4,"a",@progbits
	.align	8
	.align		8
.nv.constant4:
        /*0000*/ 	.dword	vprintf
	.align		8
        /*0008*/ 	.dword	$str


//--------------------- .text._Z10helloWorldv     --------------------------
	.section	.text._Z10helloWorldv,"ax",@progbits
	.align	128
        .global         _Z10helloWorldv
        .type           _Z10helloWorldv,@function
        .size           _Z10helloWorldv,(.L_x_2 - _Z10helloWorldv)
        .other          _Z10helloWorldv,@"STO_CUDA_ENTRY STV_DEFAULT"
_Z10helloWorldv:
.text._Z10helloWorldv:
[----:B------:R-:W0:Y:S01]  /*0000*/  LDC R1, c[0x0][0x37c] ;  /* 0x0000df00ff017b82 */ /* 0x000e220000000800 */
[----:B------:R-:W-:Y:S01]  /*0010*/  MOV R0, 0x0 ;  /* 0x0000000000007802 */ /* 0x000fe20000000f00 */
[----:B------:R-:W1:Y:S01]  /*0020*/  LDCU.64 UR4, c[0x4][0x8] ;  /* 0x01000100ff0477ac */ /* 0x000e620008000a00 */
[----:B------:R-:W-:-:S05]  /*0030*/  CS2R R6, SRZ ;  /* 0x0000000000067805 */ /* 0x000fca000001ff00 */
[----:B------:R2:W3:Y:S01]  /*0040*/  LDC.64 R2, c[0x4][R0] ;  /* 0x0100000000027b82 */ /* 0x0004e20000000a00 */
[----:B-1----:R-:W-:Y:S02]  /*0050*/  IMAD.U32 R4, RZ, RZ, UR4 ;  /* 0x00000004ff047e24 */ /* 0x002fe4000f8e00ff */
[----:B--2---:R-:W-:-:S07]  /*0060*/  IMAD.U32 R5, RZ, RZ, UR5 ;  /* 0x00000005ff057e24 */ /* 0x004fce000f8e00ff */
[----:B------:R-:W-:-:S07]  /*0070*/  LEPC R20, `(.L_x_0) ;  /* 0x000000001014794e */ /* 0x000fce0000000000 */
[----:B0--3--:R-:W-:Y:S05]  /*0080*/  CALL.ABS.NOINC R2 ;  /* 0x0000000002007343 */ /* 0x009fea0003c00000 */
.L_x_0:
[----:B------:R-:W-:Y:S05]  /*0090*/  EXIT ;  /* 0x000000000000794d */ /* 0x000fea0003800000 */
.L_x_1:
[----:B------:R-:W-:-:S00]  /*00a0*/  BRA `(.L_x_1) ;  /* 0xfffffffc00fc7947 */ /* 0x000fc0000383ffff */
[----:B------:R-:W-:-:S00]  /*00b0*/  NOP ;  /* 0x0000000000007918 */ /* 0x000fc00000000000 */
        /* <DEDUP_REMOVED lines=12> */
.L_x_2:


//--------------------- .nv.global.init           --------------------------
	.section	.nv.global.init,"aw",@progbits
.nv.global.init:
	.type		$str,@object
	.size		$str,(.L_0 - $str)
$str:
        /*0000*/ 	.byte	0x68, 0x65, 0x6c, 0x6c, 0x6f, 0x20, 0x77, 0x6f, 0x72, 0x6c, 0x64, 0x0a, 0x00
.L_0:


//--------------------- .nv.shared.reserved.0     --------------------------
	.section	.nv.shared.reserved.0,"aw",@nobits
	.weak		__nv_reservedSMEM_offset_0_alias
	.size		__nv_reservedSMEM_offset_0_alias, 0, 64
	.other		__nv_reservedSMEM_offset_0_alias,@"STO_CUDA_RESERVED_SHARED STV_DEFAULT"
__nv_reservedSMEM_offset_0_alias:
	.zero		0
	.zero		64


//--------------------- .nv.constant0._Z10helloWorldv --------------------------
	.section	.nv.constant0._Z10helloWorldv,"a",@progbits
	.sectionflags	@""
	.align	4
.nv.constant0._Z10helloWorldv:
	.zero		896


//--------------------- SYMBOLS --------------------------

	.type		.nv.reservedSmem.offset0,@object
	.size		.nv.reservedSmem.offset0,0x4
	.type		vprintf,@function
